.version 3.1 
.target sm_20
.global .s32  gresult;
.global .s64  glong;

.entry main {
   .reg .s32 a, b;
   .reg .s64 x;

   ld.global.s32  b, [gresult];
   mul.lo.s32   a, b, 45;
   st.global.s32 [gresult], a;
L1:
   ld.global.s32  b, [gresult];
   mul.lo.s32   a, 45, b;
   st.global.s32 [gresult], a;

L2:
   ld.global.s32  b, [gresult];
   mul.lo.s32   a, b, 0;
   st.global.s32 [gresult], a;

L3:
   ld.global.s32  b, [gresult];
   neg.s32   b, b;
   mul.lo.s32   a, b, 4;
   st.global.s32 [gresult], a;

L4:
   ld.global.s32  b, [gresult];
   neg.s32   a, b;
   mul.lo.s32   a, a, b;
   st.global.s32 [gresult], a;

L5:
   ld.global.s32  b, [gresult];
   ld.global.s32  a, [gresult+4];
   neg.s32   a, a;
   neg.s32   b, b;
   mul.lo.s32   a, a, b;
   st.global.s32 [gresult], a;

L6:
   mul.wide.s32   x, a, b;
   st.global.s64  [glong], x;
   
   exit;
}


// ===== COMPILED SASS (sm_100) =====

	.target	sm_100

	.elftype	@"ET_EXEC"


//--------------------- .note.nv.tkinfo           --------------------------
	.section	.note.nv.tkinfo,"",@"SHT_NOTE"
	.sectionflags	@"SHF_NOTE_NV_TKINFO"
	.tkinfo
        /*0018*/ 	.word	0x00000002
        /*0030*/ 	.string	""
        /*0030*/ 	.string	"ptxas"
        /*0030*/ 	.string	"Cuda compilation tools, release 13.0, V13.0.88"
        /*0030*/ 	.string	"Build cuda_13.0.r13.0/compiler.36424714_0"
        /*0030*/ 	.string	"-arch sm_100 "



//--------------------- .note.nv.cuinfo           --------------------------
	.section	.note.nv.cuinfo,"",@"SHT_NOTE"
	.sectionflags	@"SHF_NOTE_NV_CUINFO"
        /*0018*/ 	.short	0x0002
        /*001a*/ 	.short	0x0014
        /*001c*/ 	.short	0x0082
	.zero		2


//--------------------- .nv.info                  --------------------------
	.section	.nv.info,"",@"SHT_CUDA_INFO"
	.align	4


	//----- nvinfo : EIATTR_REGCOUNT
	.align		4
        /*0000*/ 	.byte	0x04, 0x2f
        /*0002*/ 	.short	(.L_3 - .L_2)
	.align		4
.L_2:
        /*0004*/ 	.word	index@(main)
        /*0008*/ 	.word	0x00000014


	//----- nvinfo : EIATTR_FRAME_SIZE
	.align		4
.L_3:
        /*000c*/ 	.byte	0x04, 0x11
        /*000e*/ 	.short	(.L_5 - .L_4)
	.align		4
.L_4:
        /*0010*/ 	.word	index@(main)
        /*0014*/ 	.word	0x00000000


	//----- nvinfo : EIATTR_MIN_STACK_SIZE
	.align		4
.L_5:
        /*0018*/ 	.byte	0x04, 0x12
        /*001a*/ 	.short	(.L_7 - .L_6)
	.align		4
.L_6:
        /*001c*/ 	.word	index@(main)
        /*0020*/ 	.word	0x00000000
.L_7:


//--------------------- .nv.compat                --------------------------
	.section	.nv.compat,"",@"SHT_CUDA_COMPAT_INFO"
	.align	4
        /*0000*/ 	.byte	0x02, 0x09, 0x00, 0x00, 0x02, 0x02, 0x01, 0x00, 0x02, 0x05, 0x05, 0x00, 0x03, 0x07, 0x01, 0x01
        /*0010*/ 	.byte	0x02, 0x03, 0x00, 0x00, 0x02, 0x06, 0x01, 0x00, 0x04, 0x0b, 0x08, 0x00, 0x09, 0x00, 0x00, 0x00
        /*0020*/ 	.byte	0x00, 0x00, 0x00, 0x00


//--------------------- .nv.info.main             --------------------------
	.section	.nv.info.main,"",@"SHT_CUDA_INFO"
	.sectionflags	@""
	.align	4


	//----- nvinfo : EIATTR_CUDA_API_VERSION
	.align		4
        /*0000*/ 	.byte	0x04, 0x37
        /*0002*/ 	.short	(.L_9 - .L_8)
.L_8:
        /*0004*/ 	.word	0x00000082


	//----- nvinfo : EIATTR_SPARSE_MMA_MASK
	.align		4
.L_9:
        /*0008*/ 	.byte	0x03, 0x50
        /*000a*/ 	.short	0x0000


	//----- nvinfo : EIATTR_MAXREG_COUNT
	.align		4
        /*000c*/ 	.byte	0x03, 0x1b
        /*000e*/ 	.short	0x00ff


	//----- nvinfo : EIATTR_MERCURY_ISA_VERSION
	.align		4
        /*0010*/ 	.byte	0x03, 0x5f
        /*0012*/ 	.short	0x0101


	//----- nvinfo : EIATTR_VRC_CTA_INIT_COUNT
	.align		4
        /*0014*/ 	.byte	0x02, 0x4a
	.zero		1
	.zero		1


	//----- nvinfo : EIATTR_EXIT_INSTR_OFFSETS
	.align		4
        /*0018*/ 	.byte	0x04, 0x1c
        /*001a*/ 	.short	(.L_11 - .L_10)


	//   ....[0]....
.L_10:
        /*001c*/ 	.word	0x00000170


	//----- nvinfo : EIATTR_SW_WAR
	.align		4
.L_11:
        /*0020*/ 	.byte	0x04, 0x36
        /*0022*/ 	.short	(.L_13 - .L_12)
.L_12:
        /*0024*/ 	.word	0x00000008
.L_13:


//--------------------- .nv.callgraph             --------------------------
	.section	.nv.callgraph,"",@"SHT_CUDA_CALLGRAPH"
	.align	4
	.sectionentsize	8
	.align		4
        /*0000*/ 	.word	0x00000000
	.align		4
        /*0004*/ 	.word	0xffffffff
	.align		4
        /*0008*/ 	.word	0x00000000
	.align		4
        /*000c*/ 	.word	0xfffffffe
	.align		4
        /*0010*/ 	.word	0x00000000
	.align		4
        /*0014*/ 	.word	0xfffffffd
	.align		4
        /*0018*/ 	.word	0x00000000
	.align		4
        /*001c*/ 	.word	0xfffffffc


//--------------------- .nv.constant4             --------------------------
	.section	.nv.constant4,"a",@progbits
	.align	8
	.align		8
.nv.constant4:
        /*0000*/ 	.dword	gresult
	.align		8
        /*0008*/ 	.dword	glong


//--------------------- .text.main                --------------------------
	.section	.text.main,"ax",@progbits
	.align	128
.text.main:
        .type           main,@function
        .size           main,(.L_x_1 - main)
        .other          main,@"STO_CUDA_ENTRY STV_DEFAULT"
main:
[----:B------:R-:W-:Y:S08]  /*0000*/  LDC R1, c[0x0][0x37c] ;  /* 0x0000df00ff017b82 */ /* 0x000ff00000000800 */
[----:B------:R-:W0:Y:S01]  /*0010*/  LDC.64 R2, c[0x4][RZ] ;  /* 0x01000000ff027b82 */ /* 0x000e220000000a00 */
[----:B------:R-:W0:Y:S02]  /*0020*/  LDCU.64 UR6, c[0x0][0x358] ;  /* 0x00006b00ff0677ac */ /* 0x000e240008000a00 */
[----:B0-----:R-:W2:Y:S04]  /*0030*/  LDG.E R0, desc[UR6][R2.64] ;  /* 0x0000000602007981 */ /* 0x001ea8000c1e1900 */
[----:B------:R-:W3:Y:S01]  /*0040*/  LDG.E R4, desc[UR6][R2.64+0x4] ;  /* 0x0000040602047981 */ /* 0x000ee2000c1e1900 */
[----:B------:R-:W-:Y:S01]  /*0050*/  UMOV UR4, URZ ;  /* 0x000000ff00047c82 */ /* 0x000fe20008000000 */
[----:B------:R-:W0:Y:S01]  /*0060*/  LDC.64 R6, c[0x4][0x8] ;  /* 0x01000200ff067b82 */ /* 0x000e220000000a00 */
[----:B------:R-:W-:-:S04]  /*0070*/  IADD3 R13, PT, PT, RZ, -UR4, RZ ;  /* 0x80000004ff0d7c10 */ /* 0x000fc8000fffe0ff */
[----:B------:R-:W-:-:S04]  /*0080*/  SHF.L.U32 R13, R13, 0x2, RZ ;  /* 0x000000020d0d7819 */ /* 0x000fc800000006ff */
[----:B------:R-:W-:-:S05]  /*0090*/  IADD3 R8, PT, PT, -R13, RZ, RZ ;  /* 0x000000ff0d087210 */ /* 0x000fca0007ffe1ff */
[----:B------:R-:W-:Y:S02]  /*00a0*/  IMAD R15, R8, R13, RZ ;  /* 0x0000000d080f7224 */ /* 0x000fe400078e02ff */
[----:B--2---:R-:W-:-:S03]  /*00b0*/  IMAD R9, R0, 0x2d, RZ ;  /* 0x0000002d00097824 */ /* 0x004fc600078e02ff */
[----:B------:R-:W-:Y:S01]  /*00c0*/  IADD3 R0, PT, PT, -R15, RZ, RZ ;  /* 0x000000ff0f007210 */ /* 0x000fe20007ffe1ff */
[----:B------:R-:W-:Y:S01]  /*00d0*/  IMAD R11, R9, 0x2d, RZ ;  /* 0x0000002d090b7824 */ /* 0x000fe200078e02ff */
[----:B------:R-:W-:Y:S01]  /*00e0*/  STG.E desc[UR6][R2.64], R9 ;  /* 0x0000000902007986 */ /* 0x000fe2000c101906 */
[----:B---3--:R-:W-:-:S03]  /*00f0*/  IMAD R17, R4, R15, RZ ;  /* 0x0000000f04117224 */ /* 0x008fc600078e02ff */
[----:B------:R-:W-:Y:S01]  /*0100*/  STG.E desc[UR6][R2.64], R11 ;  /* 0x0000000b02007986 */ /* 0x000fe2000c101906 */
[----:B------:R-:W-:-:S03]  /*0110*/  IMAD.WIDE R4, R17, R0, RZ ;  /* 0x0000000011047225 */ /* 0x000fc600078e02ff */
[----:B------:R-:W-:Y:S04]  /*0120*/  STG.E desc[UR6][R2.64], RZ ;  /* 0x000000ff02007986 */ /* 0x000fe8000c101906 */
[----:B------:R-:W-:Y:S04]  /*0130*/  STG.E desc[UR6][R2.64], R13 ;  /* 0x0000000d02007986 */ /* 0x000fe8000c101906 */
[----:B------:R-:W-:Y:S04]  /*0140*/  STG.E desc[UR6][R2.64], R15 ;  /* 0x0000000f02007986 */ /* 0x000fe8000c101906 */
[----:B------:R-:W-:Y:S04]  /*0150*/  STG.E desc[UR6][R2.64], R17 ;  /* 0x0000001102007986 */ /* 0x000fe8000c101906 */
[----:B0-----:R-:W-:Y:S01]  /*0160*/  STG.E.64 desc[UR6][R6.64], R4 ;  /* 0x0000000406007986 */ /* 0x001fe2000c101b06 */
[----:B------:R-:W-:Y:S05]  /*0170*/  EXIT ;  /* 0x000000000000794d */ /* 0x000fea0003800000 */
.L_x_0:
[----:B------:R-:W-:-:S00]  /*0180*/  BRA `(.L_x_0) ;  /* 0xfffffffc00fc7947 */ /* 0x000fc0000383ffff */
[----:B------:R-:W-:-:S00]  /*0190*/  NOP ;  /* 0x0000000000007918 */ /* 0x000fc00000000000 */
        /* <DEDUP_REMOVED lines=14> */
.L_x_1:


//--------------------- .nv.shared.reserved.0     --------------------------
	.section	.nv.shared.reserved.0,"aw",@nobits
	.weak		__nv_reservedSMEM_offset_0_alias
	.size		__nv_reservedSMEM_offset_0_alias, 0, 64
	.other		__nv_reservedSMEM_offset_0_alias,@"STO_CUDA_RESERVED_SHARED STV_DEFAULT"
__nv_reservedSMEM_offset_0_alias:
	.zero		0
	.zero		64


//--------------------- .nv.global                --------------------------
	.section	.nv.global,"aw",@nobits
	.align	8
.nv.global:
	.type		glong,@object
	.size		glong,(gresult - glong)
glong:
	.zero		8
	.type		gresult,@object
	.size		gresult,(.L_0 - gresult)
gresult:
	.zero		4
.L_0:


//--------------------- .nv.constant0.main        --------------------------
	.section	.nv.constant0.main,"a",@progbits
	.sectionflags	@""
	.align	4
.nv.constant0.main:
	.zero		896


//--------------------- SYMBOLS --------------------------

	.type		.nv.reservedSmem.offset0,@object
	.size		.nv.reservedSmem.offset0,0x4
